	.headerflags	@"EF_CUDA_TEXMODE_UNIFIED EF_CUDA_64BIT_ADDRESS EF_CUDA_ACCELERATORS EF_CUDA_SM90 EF_CUDA_VIRTUAL_SM(EF_CUDA_SM90)"
	.elftype	@"ET_EXEC"


//--------------------- .nv.info                  --------------------------
	.section	.nv.info,"",@"SHT_CUDA_INFO"
	.align	4


	//----- nvinfo : EIATTR_REGCOUNT
	.align		4
        /*0000*/ 	.byte	0x04, 0x2f
        /*0002*/ 	.short	(.L_1 - .L_0)
	.align		4
.L_0:
        /*0004*/ 	.word	index@(triton_poi_fused_hardswish_0)
        /*0008*/ 	.word	0x0000000a


	//----- nvinfo : EIATTR_MIN_STACK_SIZE
	.align		4
.L_1:
        /*000c*/ 	.byte	0x04, 0x12
        /*000e*/ 	.short	(.L_3 - .L_2)
	.align		4
.L_2:
        /*0010*/ 	.word	index@(triton_poi_fused_hardswish_0)
        /*0014*/ 	.word	0x00000000


	//----- nvinfo : EIATTR_FRAME_SIZE
	.align		4
.L_3:
        /*0018*/ 	.byte	0x04, 0x11
        /*001a*/ 	.short	(.L_5 - .L_4)
	.align		4
.L_4:
        /*001c*/ 	.word	index@(triton_poi_fused_hardswish_0)
        /*0020*/ 	.word	0x00000000


	//----- nvinfo : EIATTR_MIN_STACK_SIZE
	.align		4
.L_5:
        /*0024*/ 	.byte	0x04, 0x12
        /*0026*/ 	.short	(.L_7 - .L_6)
	.align		4
.L_6:
        /*0028*/ 	.word	index@(triton_poi_fused_hardswish_0)
        /*002c*/ 	.word	0x00000000
.L_7:


//--------------------- .nv.info.triton_poi_fused_hardswish_0 --------------------------
	.section	.nv.info.triton_poi_fused_hardswish_0,"",@"SHT_CUDA_INFO"
	.sectionflags	@""
	.align	4


	//----- nvinfo : EIATTR_CUDA_API_VERSION
	.align		4
        /*0000*/ 	.byte	0x04, 0x37
        /*0002*/ 	.short	(.L_9 - .L_8)
.L_8:
        /*0004*/ 	.word	0x0000007c


	//----- nvinfo : EIATTR_KPARAM_INFO
	.align		4
.L_9:
        /*0008*/ 	.byte	0x04, 0x17
        /*000a*/ 	.short	(.L_11 - .L_10)
.L_10:
        /*000c*/ 	.word	0x00000000
        /*0010*/ 	.short	0x0002
        /*0012*/ 	.short	0x0010
        /*0014*/ 	.byte	0x00, 0xf0, 0x11, 0x00


	//----- nvinfo : EIATTR_KPARAM_INFO
	.align		4
.L_11:
        /*0018*/ 	.byte	0x04, 0x17
        /*001a*/ 	.short	(.L_13 - .L_12)
.L_12:
        /*001c*/ 	.word	0x00000000
        /*0020*/ 	.short	0x0001
        /*0022*/ 	.short	0x0008
        /*0024*/ 	.byte	0x00, 0xf4, 0x21, 0x00


	//----- nvinfo : EIATTR_KPARAM_INFO
	.align		4
.L_13:
        /*0028*/ 	.byte	0x04, 0x17
        /*002a*/ 	.short	(.L_15 - .L_14)
.L_14:
        /*002c*/ 	.word	0x00000000
        /*0030*/ 	.short	0x0000
        /*0032*/ 	.short	0x0000
        /*0034*/ 	.byte	0x00, 0xf4, 0x21, 0x00


	//----- nvinfo : EIATTR_SPARSE_MMA_MASK
	.align		4
.L_15:
        /*0038*/ 	.byte	0x03, 0x50
        /*003a*/ 	.short	0x0000


	//----- nvinfo : EIATTR_MAXREG_COUNT
	.align		4
        /*003c*/ 	.byte	0x03, 0x1b
        /*003e*/ 	.short	0x00ff


	//----- nvinfo : EIATTR_EXIT_INSTR_OFFSETS
	.align		4
        /*0040*/ 	.byte	0x04, 0x1c
        /*0042*/ 	.short	(.L_17 - .L_16)


	//   ....[0]....
.L_16:
        /*0044*/ 	.word	0x00000170


	//   ....[1]....
        /*0048*/ 	.word	0x000001a0


	//----- nvinfo : EIATTR_REQNTID
	.align		4
.L_17:
        /*004c*/ 	.byte	0x04, 0x10
        /*004e*/ 	.short	(.L_19 - .L_18)
.L_18:
        /*0050*/ 	.word	0x00000080
        /*0054*/ 	.word	0x00000001
        /*0058*/ 	.word	0x00000001


	//----- nvinfo : EIATTR_CRS_STACK_SIZE
	.align		4
.L_19:
        /*005c*/ 	.byte	0x04, 0x1e
        /*005e*/ 	.short	(.L_21 - .L_20)
.L_20:
        /*0060*/ 	.word	0x00000000


	//----- nvinfo : EIATTR_CBANK_PARAM_SIZE
	.align		4
.L_21:
        /*0064*/ 	.byte	0x03, 0x19
        /*0066*/ 	.short	0x0014


	//----- nvinfo : EIATTR_PARAM_CBANK
	.align		4
        /*0068*/ 	.byte	0x04, 0x0a
        /*006a*/ 	.short	(.L_23 - .L_22)
	.align		4
.L_22:
        /*006c*/ 	.word	index@(.nv.constant0.triton_poi_fused_hardswish_0)
        /*0070*/ 	.short	0x0210
        /*0072*/ 	.short	0x0014


	//----- nvinfo : EIATTR_SW_WAR
	.align		4
.L_23:
        /*0074*/ 	.byte	0x04, 0x36
        /*0076*/ 	.short	(.L_25 - .L_24)
.L_24:
        /*0078*/ 	.word	0x00000008
.L_25:


//--------------------- .nv.callgraph             --------------------------
	.section	.nv.callgraph,"",@"SHT_CUDA_CALLGRAPH"
	.align	4
	.sectionentsize	8
	.align		4
        /*0000*/ 	.word	0x00000000
	.align		4
        /*0004*/ 	.word	0xffffffff
	.align		4
        /*0008*/ 	.word	0x00000000
	.align		4
        /*000c*/ 	.word	0xfffffffe
	.align		4
        /*0010*/ 	.word	0x00000000
	.align		4
        /*0014*/ 	.word	0xfffffffd
	.align		4
        /*0018*/ 	.word	0x00000000
	.align		4
        /*001c*/ 	.word	0xfffffffc


//--------------------- .text.triton_poi_fused_hardswish_0 --------------------------
	.section	.text.triton_poi_fused_hardswish_0,"ax",@progbits
	.align	128
        .global         triton_poi_fused_hardswish_0
        .type           triton_poi_fused_hardswish_0,@function
        .size           triton_poi_fused_hardswish_0,(.L_x_3 - triton_poi_fused_hardswish_0)
        .other          triton_poi_fused_hardswish_0,@"STO_CUDA_ENTRY STV_DEFAULT"
triton_poi_fused_hardswish_0:
.text.triton_poi_fused_hardswish_0:
[----:B------:R-:W0:Y:S02]  /*0000*/  LDC R1, c[0x0][0x28] ;  /* 0x00000a00ff017b82 */ /* 0x000e240000000800 */
[----:B------:R-:W1:Y:S01]  /*0010*/  S2R R0, SR_TID.X ;  /* 0x0000000000007919 */ /* 0x000e620000002100 */
[----:B------:R-:W-:Y:S01]  /*0020*/  ULDC.64 UR4, c[0x0][0x208] ;  /* 0x0000820000047ab9 */ /* 0x000fe20000000a00 */
[----:B------:R-:W-:Y:S01]  /*0030*/  BSSY B0, `(.L_x_0) ;  /* 0x000000a000007945 */ /* 0x000fe20003800000 */
[----:B------:R-:W2:Y:S01]  /*0040*/  S2R R5, SR_CTAID.X ;  /* 0x0000000000057919 */ /* 0x000ea20000002500 */
[----:B-1----:R-:W-:-:S05]  /*0050*/  LOP3.LUT R0, R0, 0x7f, RZ, 0xc0, !PT ;  /* 0x0000007f00007812 */ /* 0x002fca00078ec0ff */
[----:B--2---:R-:W-:Y:S02]  /*0060*/  IMAD R5, R5, 0x80, R0 ;  /* 0x0000008005057824 */ /* 0x004fe400078e0200 */
[----:B------:R-:W-:-:S03]  /*0070*/  IMAD.MOV.U32 R0, RZ, RZ, RZ ;  /* 0x000000ffff007224 */ /* 0x000fc600078e00ff */
[----:B------:R-:W-:-:S13]  /*0080*/  ISETP.GE.AND P0, PT, R5, 0x100, PT ;  /* 0x000001000500780c */ /* 0x000fda0003f06270 */
[----:B------:R-:W-:Y:S05]  /*0090*/  @P0 BRA `(.L_x_1) ;  /* 0x00000000000c0947 */ /* 0x000fea0003800000 */
[----:B------:R-:W1:Y:S02]  /*00a0*/  LDC.64 R2, c[0x0][0x210] ;  /* 0x00008400ff027b82 */ /* 0x000e640000000a00 */
[----:B-1----:R-:W-:-:S05]  /*00b0*/  IMAD.WIDE R2, R5, 0x4, R2 ;  /* 0x0000000405027825 */ /* 0x002fca00078e0202 */
[----:B------:R1:W5:Y:S02]  /*00c0*/  LDG.E R0, desc[UR4][R2.64] ;  /* 0x0000000402007981 */ /* 0x000364000c1e1900 */
.L_x_1:
[----:B------:R-:W-:Y:S05]  /*00d0*/  BSYNC B0 ;  /* 0x0000000000007941 */ /* 0x000fea0003800000 */
.L_x_0:
[----:B-----5:R-:W-:Y:S01]  /*00e0*/  FADD R4, R0, 3 ;  /* 0x4040000000047421 */ /* 0x020fe20000000000 */
[----:B-1----:R-:W1:Y:S04]  /*00f0*/  LDC.64 R2, c[0x0][0x218] ;  /* 0x00008600ff027b82 */ /* 0x002e680000000a00 */
[----:B------:R-:W-:-:S04]  /*0100*/  FSETP.GTU.AND P1, PT, R4, RZ, PT ;  /* 0x000000ff0400720b */ /* 0x000fc80003f2c000 */
[----:B------:R-:W-:-:S04]  /*0110*/  FSEL R7, R4, RZ, P1 ;  /* 0x000000ff04077208 */ /* 0x000fc80000800000 */
[C---:B------:R-:W-:Y:S02]  /*0120*/  FSETP.GEU.AND P2, PT, R7.reuse, 6, PT ;  /* 0x40c000000700780b */ /* 0x040fe40003f4e000 */
[----:B------:R-:W-:Y:S01]  /*0130*/  FSETP.NAN.AND P1, PT, R7, R7, PT ;  /* 0x000000070700720b */ /* 0x000fe20003f28000 */
[----:B-1----:R-:W-:-:S10]  /*0140*/  IMAD.WIDE R2, R5, 0x4, R2 ;  /* 0x0000000405027825 */ /* 0x002fd400078e0202 */
[----:B------:R-:W-:-:S05]  /*0150*/  @P2 FSEL R7, R7, 6, P1 ;  /* 0x40c0000007072808 */ /* 0x000fca0000800000 */
[----:B------:R-:W-:Y:S01]  /*0160*/  FMUL R0, R7, R0 ;  /* 0x0000000007007220 */ /* 0x000fe20000400000 */
[----:B------:R-:W-:Y:S06]  /*0170*/  @P0 EXIT ;  /* 0x000000000000094d */ /* 0x000fec0003800000 */
[----:B------:R-:W-:-:S05]  /*0180*/  FMUL R5, R0, 0.16666667163372039795 ;  /* 0x3e2aaaab00057820 */ /* 0x000fca0000400000 */
[----:B------:R-:W-:Y:S01]  /*0190*/  STG.E desc[UR4][R2.64], R5 ;  /* 0x0000000502007986 */ /* 0x000fe2000c101904 */
[----:B------:R-:W-:Y:S05]  /*01a0*/  EXIT ;  /* 0x000000000000794d */ /* 0x000fea0003800000 */
.L_x_2:
[----:B------:R-:W-:-:S00]  /*01b0*/  BRA `(.L_x_2) ;  /* 0xfffffffc00fc7947 */ /* 0x000fc0000383ffff */
[----:B------:R-:W-:-:S00]  /*01c0*/  NOP ;  /* 0x0000000000007918 */ /* 0x000fc00000000000 */
        /* <DEDUP_REMOVED lines=11> */
.L_x_3:


//--------------------- .nv.constant0.triton_poi_fused_hardswish_0 --------------------------
	.section	.nv.constant0.triton_poi_fused_hardswish_0,"a",@progbits
	.sectionflags	@""
	.align	4
.nv.constant0.triton_poi_fused_hardswish_0:
	.zero		548
